	.headerflags	@"EF_CUDA_TEXMODE_UNIFIED EF_CUDA_64BIT_ADDRESS EF_CUDA_ACCELERATORS EF_CUDA_SM90 EF_CUDA_VIRTUAL_SM(EF_CUDA_SM90)"
	.elftype	@"ET_EXEC"


//--------------------- .nv.info                  --------------------------
	.section	.nv.info,"",@"SHT_CUDA_INFO"
	.align	4


	//----- nvinfo : EIATTR_REGCOUNT
	.align		4
        /*0000*/ 	.byte	0x04, 0x2f
        /*0002*/ 	.short	(.L_4 - .L_3)
	.align		4
.L_3:
        /*0004*/ 	.word	index@(triton_red_fused__to_copy_add_div_embedding_dense_backward_mul_pow_sum_13)
        /*0008*/ 	.word	0x00000020


	//----- nvinfo : EIATTR_MIN_STACK_SIZE
	.align		4
.L_4:
        /*000c*/ 	.byte	0x04, 0x12
        /*000e*/ 	.short	(.L_6 - .L_5)
	.align		4
.L_5:
        /*0010*/ 	.word	index@(triton_red_fused__to_copy_add_div_embedding_dense_backward_mul_pow_sum_13)
        /*0014*/ 	.word	0x00000000


	//----- nvinfo : EIATTR_FRAME_SIZE
	.align		4
.L_6:
        /*0018*/ 	.byte	0x04, 0x11
        /*001a*/ 	.short	(.L_8 - .L_7)
	.align		4
.L_7:
        /*001c*/ 	.word	index@(triton_red_fused__to_copy_add_div_embedding_dense_backward_mul_pow_sum_13)
        /*0020*/ 	.word	0x00000000


	//----- nvinfo : EIATTR_MIN_STACK_SIZE
	.align		4
.L_8:
        /*0024*/ 	.byte	0x04, 0x12
        /*0026*/ 	.short	(.L_10 - .L_9)
	.align		4
.L_9:
        /*0028*/ 	.word	index@(triton_red_fused__to_copy_add_div_embedding_dense_backward_mul_pow_sum_13)
        /*002c*/ 	.word	0x00000000
.L_10:


//--------------------- .nv.info.triton_red_fused__to_copy_add_div_embedding_dense_backward_mul_pow_sum_13 --------------------------
	.section	.nv.info.triton_red_fused__to_copy_add_div_embedding_dense_backward_mul_pow_sum_13,"",@"SHT_CUDA_INFO"
	.sectionflags	@""
	.align	4


	//----- nvinfo : EIATTR_CUDA_API_VERSION
	.align		4
        /*0000*/ 	.byte	0x04, 0x37
        /*0002*/ 	.short	(.L_12 - .L_11)
.L_11:
        /*0004*/ 	.word	0x0000007c


	//----- nvinfo : EIATTR_KPARAM_INFO
	.align		4
.L_12:
        /*0008*/ 	.byte	0x04, 0x17
        /*000a*/ 	.short	(.L_14 - .L_13)
.L_13:
        /*000c*/ 	.word	0x00000000
        /*0010*/ 	.short	0x000b
        /*0012*/ 	.short	0x0050
        /*0014*/ 	.byte	0x00, 0xf4, 0x21, 0x00


	//----- nvinfo : EIATTR_KPARAM_INFO
	.align		4
.L_14:
        /*0018*/ 	.byte	0x04, 0x17
        /*001a*/ 	.short	(.L_16 - .L_15)
.L_15:
        /*001c*/ 	.word	0x00000000
        /*0020*/ 	.short	0x000a
        /*0022*/ 	.short	0x004c
        /*0024*/ 	.byte	0x00, 0xf0, 0x11, 0x00


	//----- nvinfo : EIATTR_KPARAM_INFO
	.align		4
.L_16:
        /*0028*/ 	.byte	0x04, 0x17
        /*002a*/ 	.short	(.L_18 - .L_17)
.L_17:
        /*002c*/ 	.word	0x00000000
        /*0030*/ 	.short	0x0009
        /*0032*/ 	.short	0x0048
        /*0034*/ 	.byte	0x00, 0xf0, 0x11, 0x00


	//----- nvinfo : EIATTR_KPARAM_INFO
	.align		4
.L_18:
        /*0038*/ 	.byte	0x04, 0x17
        /*003a*/ 	.short	(.L_20 - .L_19)
.L_19:
        /*003c*/ 	.word	0x00000000
        /*0040*/ 	.short	0x0008
        /*0042*/ 	.short	0x0040
        /*0044*/ 	.byte	0x00, 0xf4, 0x21, 0x00


	//----- nvinfo : EIATTR_KPARAM_INFO
	.align		4
.L_20:
        /*0048*/ 	.byte	0x04, 0x17
        /*004a*/ 	.short	(.L_22 - .L_21)
.L_21:
        /*004c*/ 	.word	0x00000000
        /*0050*/ 	.short	0x0007
        /*0052*/ 	.short	0x0038
        /*0054*/ 	.byte	0x00, 0xf4, 0x21, 0x00


	//----- nvinfo : EIATTR_KPARAM_INFO
	.align		4
.L_22:
        /*0058*/ 	.byte	0x04, 0x17
        /*005a*/ 	.short	(.L_24 - .L_23)
.L_23:
        /*005c*/ 	.word	0x00000000
        /*0060*/ 	.short	0x0006
        /*0062*/ 	.short	0x0030
        /*0064*/ 	.byte	0x00, 0xf4, 0x21, 0x00


	//----- nvinfo : EIATTR_KPARAM_INFO
	.align		4
.L_24:
        /*0068*/ 	.byte	0x04, 0x17
        /*006a*/ 	.short	(.L_26 - .L_25)
.L_25:
        /*006c*/ 	.word	0x00000000
        /*0070*/ 	.short	0x0005
        /*0072*/ 	.short	0x0028
        /*0074*/ 	.byte	0x00, 0xf4, 0x21, 0x00


	//----- nvinfo : EIATTR_KPARAM_INFO
	.align		4
.L_26:
        /*0078*/ 	.byte	0x04, 0x17
        /*007a*/ 	.short	(.L_28 - .L_27)
.L_27:
        /*007c*/ 	.word	0x00000000
        /*0080*/ 	.short	0x0004
        /*0082*/ 	.short	0x0020
        /*0084*/ 	.byte	0x00, 0xf4, 0x21, 0x00


	//----- nvinfo : EIATTR_KPARAM_INFO
	.align		4
.L_28:
        /*0088*/ 	.byte	0x04, 0x17
        /*008a*/ 	.short	(.L_30 - .L_29)
.L_29:
        /*008c*/ 	.word	0x00000000
        /*0090*/ 	.short	0x0003
        /*0092*/ 	.short	0x0018
        /*0094*/ 	.byte	0x00, 0xf4, 0x21, 0x00


	//----- nvinfo : EIATTR_KPARAM_INFO
	.align		4
.L_30:
        /*0098*/ 	.byte	0x04, 0x17
        /*009a*/ 	.short	(.L_32 - .L_31)
.L_31:
        /*009c*/ 	.word	0x00000000
        /*00a0*/ 	.short	0x0002
        /*00a2*/ 	.short	0x0010
        /*00a4*/ 	.byte	0x00, 0xf4, 0x21, 0x00


	//----- nvinfo : EIATTR_KPARAM_INFO
	.align		4
.L_32:
        /*00a8*/ 	.byte	0x04, 0x17
        /*00aa*/ 	.short	(.L_34 - .L_33)
.L_33:
        /*00ac*/ 	.word	0x00000000
        /*00b0*/ 	.short	0x0001
        /*00b2*/ 	.short	0x0008
        /*00b4*/ 	.byte	0x00, 0xf4, 0x21, 0x00


	//----- nvinfo : EIATTR_KPARAM_INFO
	.align		4
.L_34:
        /*00b8*/ 	.byte	0x04, 0x17
        /*00ba*/ 	.short	(.L_36 - .L_35)
.L_35:
        /*00bc*/ 	.word	0x00000000
        /*00c0*/ 	.short	0x0000
        /*00c2*/ 	.short	0x0000
        /*00c4*/ 	.byte	0x00, 0xf4, 0x21, 0x00


	//----- nvinfo : EIATTR_SPARSE_MMA_MASK
	.align		4
.L_36:
        /*00c8*/ 	.byte	0x03, 0x50
        /*00ca*/ 	.short	0x0000


	//----- nvinfo : EIATTR_MAXREG_COUNT
	.align		4
        /*00cc*/ 	.byte	0x03, 0x1b
        /*00ce*/ 	.short	0x00ff


	//----- nvinfo : EIATTR_EXTERNS
	.align		4
        /*00d0*/ 	.byte	0x04, 0x0f
        /*00d2*/ 	.short	(.L_38 - .L_37)


	//   ....[0]....
	.align		4
.L_37:
        /*00d4*/ 	.word	index@(__assertfail)


	//----- nvinfo : EIATTR_COOP_GROUP_MASK_REGIDS
	.align		4
.L_38:
        /*00d8*/ 	.byte	0x04, 0x29
        /*00da*/ 	.short	(.L_40 - .L_39)


	//   ....[0]....
.L_39:
        /*00dc*/ 	.word	0xffffffff


	//   ....[1]....
        /*00e0*/ 	.word	0xffffffff


	//----- nvinfo : EIATTR_COOP_GROUP_INSTR_OFFSETS
	.align		4
.L_40:
        /*00e4*/ 	.byte	0x04, 0x28
        /*00e6*/ 	.short	(.L_42 - .L_41)


	//   ....[0]....
.L_41:
        /*00e8*/ 	.word	0x00000590


	//   ....[1]....
        /*00ec*/ 	.word	0x000005b0


	//----- nvinfo : EIATTR_SYSCALL_OFFSETS
	.align		4
.L_42:
        /*00f0*/ 	.byte	0x04, 0x46
        /*00f2*/ 	.short	(.L_44 - .L_43)


	//   ....[0]....
.L_43:
        /*00f4*/ 	.word	0x00000d60


	//----- nvinfo : EIATTR_EXIT_INSTR_OFFSETS
	.align		4
.L_44:
        /*00f8*/ 	.byte	0x04, 0x1c
        /*00fa*/ 	.short	(.L_46 - .L_45)


	//   ....[0]....
.L_45:
        /*00fc*/ 	.word	0x00000c60


	//----- nvinfo : EIATTR_REQNTID
	.align		4
.L_46:
        /*0100*/ 	.byte	0x04, 0x10
        /*0102*/ 	.short	(.L_48 - .L_47)
.L_47:
        /*0104*/ 	.word	0x00000040
        /*0108*/ 	.word	0x00000001
        /*010c*/ 	.word	0x00000001


	//----- nvinfo : EIATTR_CRS_STACK_SIZE
	.align		4
.L_48:
        /*0110*/ 	.byte	0x04, 0x1e
        /*0112*/ 	.short	(.L_50 - .L_49)
.L_49:
        /*0114*/ 	.word	0x00000000


	//----- nvinfo : EIATTR_CBANK_PARAM_SIZE
	.align		4
.L_50:
        /*0118*/ 	.byte	0x03, 0x19
        /*011a*/ 	.short	0x0058


	//----- nvinfo : EIATTR_PARAM_CBANK
	.align		4
        /*011c*/ 	.byte	0x04, 0x0a
        /*011e*/ 	.short	(.L_52 - .L_51)
	.align		4
.L_51:
        /*0120*/ 	.word	index@(.nv.constant0.triton_red_fused__to_copy_add_div_embedding_dense_backward_mul_pow_sum_13)
        /*0124*/ 	.short	0x0210
        /*0126*/ 	.short	0x0058


	//----- nvinfo : EIATTR_SW_WAR
	.align		4
.L_52:
        /*0128*/ 	.byte	0x04, 0x36
        /*012a*/ 	.short	(.L_54 - .L_53)
.L_53:
        /*012c*/ 	.word	0x00000008
.L_54:


//--------------------- .nv.callgraph             --------------------------
	.section	.nv.callgraph,"",@"SHT_CUDA_CALLGRAPH"
	.align	4
	.sectionentsize	8
	.align		4
        /*0000*/ 	.word	0x00000000
	.align		4
        /*0004*/ 	.word	0xffffffff
	.align		4
        /*0008*/ 	.word	index@(triton_red_fused__to_copy_add_div_embedding_dense_backward_mul_pow_sum_13)
	.align		4
        /*000c*/ 	.word	index@(__assertfail)
	.align		4
        /*0010*/ 	.word	0x00000000
	.align		4
        /*0014*/ 	.word	0xfffffffe
	.align		4
        /*0018*/ 	.word	0x00000000
	.align		4
        /*001c*/ 	.word	0xfffffffd
	.align		4
        /*0020*/ 	.word	0x00000000
	.align		4
        /*0024*/ 	.word	0xfffffffc


//--------------------- .nv.constant4             --------------------------
	.section	.nv.constant4,"a",@progbits
	.align	8
	.align		8
.nv.constant4:
        /*0000*/ 	.dword	__assertfail
	.align		8
        /*0008*/ 	.dword	assertFunc_0
	.align		8
        /*0010*/ 	.dword	assertFile_0
	.align		8
        /*0018*/ 	.dword	assertMessage_0


//--------------------- .text.triton_red_fused__to_copy_add_div_embedding_dense_backward_mul_pow_sum_13 --------------------------
	.section	.text.triton_red_fused__to_copy_add_div_embedding_dense_backward_mul_pow_sum_13,"ax",@progbits
	.sectionflags	@"SHF_BARRIERS=1"
	.align	128
        .global         triton_red_fused__to_copy_add_div_embedding_dense_backward_mul_pow_sum_13
        .type           triton_red_fused__to_copy_add_div_embedding_dense_backward_mul_pow_sum_13,@function
        .size           triton_red_fused__to_copy_add_div_embedding_dense_backward_mul_pow_sum_13,(.L_x_7 - triton_red_fused__to_copy_add_div_embedding_dense_backward_mul_pow_sum_13)
        .other          triton_red_fused__to_copy_add_div_embedding_dense_backward_mul_pow_sum_13,@"STO_CUDA_ENTRY STV_DEFAULT"
triton_red_fused__to_copy_add_div_embedding_dense_backward_mul_pow_sum_13:
.text.triton_red_fused__to_copy_add_div_embedding_dense_backward_mul_pow_sum_13:
[----:B------:R-:W0:Y:S02]  /*0000*/  LDC R1, c[0x0][0x28] ;  /* 0x00000a00ff017b82 */ /* 0x000e240000000800 */
[----:B------:R-:W1:Y:S01]  /*0010*/  S2R R6, SR_TID.X ;  /* 0x0000000000067919 */ /* 0x000e620000002100 */
[----:B------:R-:W2:Y:S01]  /*0020*/  S2UR UR4, SR_CTAID.X ;  /* 0x00000000000479c3 */ /* 0x000ea20000002500 */
[----:B------:R-:W-:Y:S01]  /*0030*/  ULDC UR5, c[0x0][0x258] ;  /* 0x0000960000057ab9 */ /* 0x000fe20000000800 */
[----:B------:R-:W-:Y:S01]  /*0040*/  IMAD.MOV.U32 R8, RZ, RZ, RZ ;  /* 0x000000ffff087224 */ /* 0x000fe200078e00ff */
[----:B------:R-:W-:Y:S01]  /*0050*/  MOV R10, 0xffffffff ;  /* 0xffffffff000a7802 */ /* 0x000fe20000000f00 */
[----:B------:R-:W-:-:S04]  /*0060*/  IMAD.MOV.U32 R11, RZ, RZ, -0x8 ;  /* 0xfffffff8ff0b7424 */ /* 0x000fc800078e00ff */
[----:B------:R-:W3:Y:S01]  /*0070*/  LDC.64 R4, c[0x0][0x228] ;  /* 0x00008a00ff047b82 */ /* 0x000ee20000000a00 */
[----:B--2---:R-:W-:Y:S01]  /*0080*/  USHF.L.U32 UR4, UR4, 0x4, URZ ;  /* 0x0000000404047899 */ /* 0x004fe2000800063f */
[--C-:B-1----:R-:W-:Y:S02]  /*0090*/  SHF.R.U32.HI R9, RZ, 0x2, R6.reuse ;  /* 0x00000002ff097819 */ /* 0x102fe40000011606 */
[C---:B------:R-:W-:Y:S02]  /*00a0*/  LOP3.LUT R3, R6.reuse, 0x3, RZ, 0xc0, !PT ;  /* 0x0000000306037812 */ /* 0x040fe400078ec0ff */
[----:B------:R-:W-:Y:S02]  /*00b0*/  SHF.R.U32.HI R7, RZ, 0x3, R6 ;  /* 0x00000003ff077819 */ /* 0x000fe40000011606 */
[----:B------:R-:W-:Y:S01]  /*00c0*/  SGXT.U32 R9, R9, 0x4 ;  /* 0x000000040909781a */ /* 0x000fe20000000000 */
[----:B---3--:R-:W-:Y:S01]  /*00d0*/  IMAD.WIDE.U32 R4, R3, 0x4, R4 ;  /* 0x0000000403047825 */ /* 0x008fe200078e0004 */
[----:B------:R-:W-:-:S02]  /*00e0*/  SHF.L.U32 R6, R6, 0x1, RZ ;  /* 0x0000000106067819 */ /* 0x000fc400000006ff */
[----:B------:R-:W-:Y:S01]  /*00f0*/  LOP3.LUT R9, R9, UR4, RZ, 0xfc, !PT ;  /* 0x0000000409097c12 */ /* 0x000fe2000f8efcff */
[----:B------:R-:W-:Y:S01]  /*0100*/  IMAD.MOV.U32 R3, RZ, RZ, R5 ;  /* 0x000000ffff037224 */ /* 0x000fe200078e0005 */
[----:B------:R-:W-:Y:S02]  /*0110*/  LOP3.LUT R6, R6, 0x6, RZ, 0xc0, !PT ;  /* 0x0000000606067812 */ /* 0x000fe400078ec0ff */
[----:B------:R-:W-:Y:S02]  /*0120*/  SGXT.U32 R7, R7, 0x3 ;  /* 0x000000030707781a */ /* 0x000fe40000000000 */
[----:B------:R-:W-:Y:S01]  /*0130*/  MOV R21, R5 ;  /* 0x0000000500157202 */ /* 0x000fe20000000f00 */
[----:B------:R-:W-:Y:S01]  /*0140*/  IMAD.MOV.U32 R5, RZ, RZ, RZ ;  /* 0x000000ffff057224 */ /* 0x000fe200078e00ff */
[----:B------:R-:W-:Y:S02]  /*0150*/  MOV R0, R4 ;  /* 0x0000000400007202 */ /* 0x000fe40000000f00 */
[----:B------:R-:W-:-:S02]  /*0160*/  LEA R2, R9, R6, 0xc ;  /* 0x0000000609027211 */ /* 0x000fc400078e60ff */
[----:B------:R-:W-:Y:S02]  /*0170*/  ISETP.GE.AND P2, PT, R9, UR5, PT ;  /* 0x0000000509007c0c */ /* 0x000fe4000bf46270 */
[----:B------:R-:W-:Y:S01]  /*0180*/  LOP3.LUT R7, R7, UR4, RZ, 0xfc, !PT ;  /* 0x0000000407077c12 */ /* 0x000fe2000f8efcff */
[----:B------:R-:W-:-:S10]  /*0190*/  ULDC.64 UR4, c[0x0][0x208] ;  /* 0x0000820000047ab9 */ /* 0x000fd40000000a00 */
.L_x_0:
[----:B------:R-:W1:Y:S01]  /*01a0*/  LDC.64 R18, c[0x0][0x210] ;  /* 0x00008400ff127b82 */ /* 0x000e620000000a00 */
[----:B------:R-:W-:Y:S01]  /*01b0*/  IADD3 R11, P0, R11, 0x8, RZ ;  /* 0x000000080b0b7810 */ /* 0x000fe20007f1e0ff */
[----:B------:R-:W-:Y:S01]  /*01c0*/  HFMA2.MMA R22, -RZ, RZ, 0, 0 ;  /* 0x00000000ff167435 */ /* 0x000fe200000001ff */
[----:B------:R-:W-:Y:S02]  /*01d0*/  IMAD.MOV.U32 R20, RZ, RZ, RZ ;  /* 0x000000ffff147224 */ /* 0x000fe400078e00ff */
[----:B------:R-:W-:-:S03]  /*01e0*/  LOP3.LUT R23, R2, R11, RZ, 0xfc, !PT ;  /* 0x0000000b02177212 */ /* 0x000fc600078efcff */
[----:B------:R-:W2:Y:S08]  /*01f0*/  LDC.64 R12, c[0x0][0x218] ;  /* 0x00008600ff0c7b82 */ /* 0x000eb00000000a00 */
[----:B------:R-:W3:Y:S08]  /*0200*/  LDC.64 R14, c[0x0][0x220] ;  /* 0x00008800ff0e7b82 */ /* 0x000ef00000000a00 */
[----:B------:R-:W4:Y:S01]  /*0210*/  LDC.64 R16, c[0x0][0x230] ;  /* 0x00008c00ff107b82 */ /* 0x000f220000000a00 */
[----:B-1----:R-:W-:-:S04]  /*0220*/  IMAD.WIDE R18, R23, 0x2, R18 ;  /* 0x0000000217127825 */ /* 0x002fc800078e0212 */
[----:B------:R-:W-:Y:S01]  /*0230*/  IMAD.MOV.U32 R24, RZ, RZ, RZ ;  /* 0x000000ffff187224 */ /* 0x000fe200078e00ff */
[----:B------:R-:W5:Y:S01]  /*0240*/  @!P2 LDG.E.EL R20, desc[UR4][R18.64] ;  /* 0x000000041214a981 */ /* 0x000f62000c2e1900 */
[----:B--2---:R-:W-:-:S05]  /*0250*/  IMAD.WIDE R12, R23, 0x2, R12 ;  /* 0x00000002170c7825 */ /* 0x004fca00078e020c */
[----:B------:R1:W2:Y:S01]  /*0260*/  @!P2 LDG.E.EL R22, desc[UR4][R12.64] ;  /* 0x000000040c16a981 */ /* 0x0002a2000c2e1900 */
[----:B---3--:R-:W-:-:S05]  /*0270*/  IMAD.WIDE R14, R23, 0x2, R14 ;  /* 0x00000002170e7825 */ /* 0x008fca00078e020e */
[----:B------:R3:W3:Y:S01]  /*0280*/  @!P2 LDG.E.EL R24, desc[UR4][R14.64] ;  /* 0x000000040e18a981 */ /* 0x0006e2000c2e1900 */
[----:B-1----:R-:W-:Y:S01]  /*0290*/  MOV R12, R4 ;  /* 0x00000004000c7202 */ /* 0x002fe20000000f00 */
[----:B------:R-:W-:Y:S02]  /*02a0*/  IMAD.MOV.U32 R13, RZ, RZ, R21 ;  /* 0x000000ffff0d7224 */ /* 0x000fe400078e0015 */
[----:B----4-:R-:W-:Y:S01]  /*02b0*/  IMAD.WIDE R16, R23, 0x2, R16 ;  /* 0x0000000217107825 */ /* 0x010fe200078e0210 */
[----:B------:R-:W-:Y:S02]  /*02c0*/  HFMA2.MMA R23, -RZ, RZ, 0, 0 ;  /* 0x00000000ff177435 */ /* 0x000fe400000001ff */
[----:B------:R-:W4:Y:S08]  /*02d0*/  LDG.E.EL R25, desc[UR4][R12.64] ;  /* 0x000000040c197981 */ /* 0x000f30000c2e1900 */
[----:B------:R1:W4:Y:S01]  /*02e0*/  @!P2 LDG.E.EL R23, desc[UR4][R16.64] ;  /* 0x000000041017a981 */ /* 0x000322000c2e1900 */
[----:B------:R-:W-:Y:S01]  /*02f0*/  IMAD.X R10, RZ, RZ, R10, P0 ;  /* 0x000000ffff0a7224 */ /* 0x000fe200000e060a */
[----:B------:R-:W-:-:S04]  /*0300*/  ISETP.GE.U32.AND P0, PT, R11, 0xff8, PT ;  /* 0x00000ff80b00780c */ /* 0x000fc80003f06070 */
[----:B------:R-:W-:Y:S02]  /*0310*/  ISETP.GE.U32.AND.EX P0, PT, R10, RZ, PT, P0 ;  /* 0x000000ff0a00720c */ /* 0x000fe40003f06100 */
[----:B------:R-:W-:-:S04]  /*0320*/  IADD3 R4, P1, R4, 0x10, RZ ;  /* 0x0000001004047810 */ /* 0x000fc80007f3e0ff */
[----:B------:R-:W-:Y:S01]  /*0330*/  IADD3.X R21, RZ, R21, RZ, P1, !PT ;  /* 0x00000015ff157210 */ /* 0x000fe20000ffe4ff */
[----:B-----5:R-:W-:Y:S02]  /*0340*/  HADD2.F32 R26, -RZ, R20.H0_H0 ;  /* 0x20000014ff1a7230 */ /* 0x020fe40000004100 */
[----:B------:R-:W-:Y:S02]  /*0350*/  HADD2.F32 R20, -RZ, R20.H1_H1 ;  /* 0x30000014ff147230 */ /* 0x000fe40000004100 */
[----:B--2---:R-:W-:Y:S02]  /*0360*/  HADD2.F32 R19, -RZ, R22.H0_H0 ;  /* 0x20000016ff137230 */ /* 0x004fe40000004100 */
[----:B------:R-:W-:-:S03]  /*0370*/  HADD2.F32 R27, -RZ, R22.H1_H1 ;  /* 0x30000016ff1b7230 */ /* 0x000fc60000004100 */
[----:B---3--:R-:W-:Y:S01]  /*0380*/  FADD R14, R26, R19 ;  /* 0x000000131a0e7221 */ /* 0x008fe20000000000 */
[----:B------:R-:W-:Y:S02]  /*0390*/  HADD2.F32 R29, -RZ, R24.H0_H0 ;  /* 0x20000018ff1d7230 */ /* 0x000fe40000004100 */
[----:B------:R-:W-:Y:S01]  /*03a0*/  FADD R15, R20, R27 ;  /* 0x0000001b140f7221 */ /* 0x000fe20000000000 */
[----:B------:R-:W-:Y:S02]  /*03b0*/  HADD2.F32 R24, -RZ, R24.H1_H1 ;  /* 0x30000018ff187230 */ /* 0x000fe40000004100 */
[----:B------:R-:W-:Y:S01]  /*03c0*/  FADD R14, R29, R14 ;  /* 0x0000000e1d0e7221 */ /* 0x000fe20000000000 */
[----:B----4-:R-:W-:Y:S02]  /*03d0*/  HADD2.F32 R13, -RZ, R25.H0_H0 ;  /* 0x20000019ff0d7230 */ /* 0x010fe40000004100 */
[----:B------:R-:W-:Y:S01]  /*03e0*/  FADD R15, R24, R15 ;  /* 0x0000000f180f7221 */ /* 0x000fe20000000000 */
[----:B-1----:R-:W-:-:S02]  /*03f0*/  HADD2.F32 R16, -RZ, R25.H1_H1 ;  /* 0x30000019ff107230 */ /* 0x002fc40000004100 */
[----:B------:R-:W-:-:S03]  /*0400*/  FMUL R14, R13, R14 ;  /* 0x0000000e0d0e7220 */ /* 0x000fc60000400000 */
[----:B------:R-:W-:Y:S01]  /*0410*/  FMUL R15, R16, R15 ;  /* 0x0000000f100f7220 */ /* 0x000fe20000400000 */
[----:B------:R-:W-:Y:S02]  /*0420*/  HADD2.F32 R13, -RZ, R23.H0_H0 ;  /* 0x20000017ff0d7230 */ /* 0x000fe40000004100 */
[----:B------:R-:W-:-:S03]  /*0430*/  HADD2.F32 R12, -RZ, R23.H1_H1 ;  /* 0x30000017ff0c7230 */ /* 0x000fc60000004100 */
[----:B------:R-:W-:Y:S02]  /*0440*/  @!P2 FFMA R8, R13, R14, R8 ;  /* 0x0000000e0d08a223 */ /* 0x000fe40000000008 */
[----:B------:R-:W-:Y:S01]  /*0450*/  @!P2 FFMA R5, R12, R15, R5 ;  /* 0x0000000f0c05a223 */ /* 0x000fe20000000005 */
[----:B------:R-:W-:Y:S06]  /*0460*/  @!P0 BRA `(.L_x_0) ;  /* 0xfffffffc004c8947 */ /* 0x000fec000383ffff */
[----:B------:R-:W1:Y:S01]  /*0470*/  LDC.64 R18, c[0x0][0x238] ;  /* 0x00008e00ff127b82 */ /* 0x000e620000000a00 */
[----:B------:R-:W-:Y:S01]  /*0480*/  ULDC UR6, c[0x0][0x258] ;  /* 0x0000960000067ab9 */ /* 0x000fe20000000800 */
[C---:B------:R-:W-:Y:S02]  /*0490*/  LOP3.LUT R20, R7.reuse, 0x8, RZ, 0xfc, !PT ;  /* 0x0000000807147812 */ /* 0x040fe400078efcff */
[----:B------:R-:W-:Y:S02]  /*04a0*/  CS2R R12, SRZ ;  /* 0x00000000000c7805 */ /* 0x000fe4000001ff00 */
[C---:B------:R-:W-:Y:S02]  /*04b0*/  ISETP.GE.AND P0, PT, R7.reuse, UR6, PT ;  /* 0x0000000607007c0c */ /* 0x040fe4000bf06270 */
[----:B------:R-:W-:Y:S02]  /*04c0*/  ISETP.GE.AND P1, PT, R20, UR6, PT ;  /* 0x0000000614007c0c */ /* 0x000fe4000bf26270 */
[----:B------:R-:W-:Y:S01]  /*04d0*/  CS2R R14, SRZ ;  /* 0x00000000000e7805 */ /* 0x000fe2000001ff00 */
[----:B------:R-:W2:Y:S01]  /*04e0*/  LDC.64 R16, c[0x0][0x248] ;  /* 0x00009200ff107b82 */ /* 0x000ea20000000a00 */
[----:B-1----:R-:W-:-:S07]  /*04f0*/  IMAD.WIDE R22, R7, 0x8, R18 ;  /* 0x0000000807167825 */ /* 0x002fce00078e0212 */
[----:B------:R-:W3:Y:S04]  /*0500*/  @!P0 LDG.E.EL.64 R12, desc[UR4][R22.64] ;  /* 0x00000004160c8981 */ /* 0x000ee8000c2e1b00 */
[----:B------:R1:W4:Y:S01]  /*0510*/  @!P1 LDG.E.EL.64 R14, desc[UR4][R22.64+0x40] ;  /* 0x00004004160e9981 */ /* 0x000322000c2e1b00 */
[----:B------:R-:W-:Y:S01]  /*0520*/  CS2R R10, SRZ ;  /* 0x00000000000a7805 */ /* 0x000fe2000001ff00 */
[----:B------:R-:W-:Y:S02]  /*0530*/  IMAD.MOV.U32 R4, RZ, RZ, RZ ;  /* 0x000000ffff047224 */ /* 0x000fe400078e00ff */
[----:B------:R-:W-:-:S04]  /*0540*/  IMAD.WIDE R18, R9, 0x8, R18 ;  /* 0x0000000809127825 */ /* 0x000fc800078e0212 */
[----:B--2---:R-:W-:Y:S01]  /*0550*/  IMAD.WIDE R16, R9, 0x4, R16 ;  /* 0x0000000409107825 */ /* 0x004fe200078e0210 */
[----:B------:R-:W2:Y:S04]  /*0560*/  @!P2 LDG.E.EL.64 R10, desc[UR4][R18.64] ;  /* 0x00000004120aa981 */ /* 0x000ea8000c2e1b00 */
[----:B------:R5:W2:Y:S01]  /*0570*/  @!P2 LDG.E.EL R4, desc[UR4][R16.64] ;  /* 0x000000041004a981 */ /* 0x000aa2000c2e1900 */
[----:B------:R-:W-:-:S05]  /*0580*/  FADD R5, R8, R5 ;  /* 0x0000000508057221 */ /* 0x000fca0000000000 */
[----:B------:R-:W1:Y:S02]  /*0590*/  SHFL.BFLY PT, R8, R5, 0x2, 0x1f ;  /* 0x0c401f0005087f89 */ /* 0x000e6400000e0000 */
[----:B01----:R-:W-:-:S05]  /*05a0*/  FADD R8, R5, R8 ;  /* 0x0000000805087221 */ /* 0x003fca0000000000 */
[----:B------:R-:W0:Y:S02]  /*05b0*/  SHFL.BFLY PT, R9, R8, 0x1, 0x1f ;  /* 0x0c201f0008097f89 */ /* 0x000e2400000e0000 */
[----:B0-----:R-:W-:Y:S01]  /*05c0*/  FADD R9, R8, R9 ;  /* 0x0000000908097221 */ /* 0x001fe20000000000 */
[----:B---3--:R-:W-:Y:S02]  /*05d0*/  IADD3 R21, P1, R12, 0x1f500, RZ ;  /* 0x0001f5000c157810 */ /* 0x008fe40007f3e0ff */
[----:B------:R-:W-:Y:S02]  /*05e0*/  ISETP.GE.AND P0, PT, R13, RZ, PT ;  /* 0x000000ff0d00720c */ /* 0x000fe40003f06270 */
[----:B------:R-:W-:Y:S02]  /*05f0*/  IADD3.X R23, RZ, R13, RZ, P1, !PT ;  /* 0x0000000dff177210 */ /* 0x000fe40000ffe4ff */
[----:B------:R-:W-:Y:S02]  /*0600*/  SEL R12, R21, R12, !P0 ;  /* 0x0000000c150c7207 */ /* 0x000fe40004000000 */
[----:B----4-:R-:W-:-:S02]  /*0610*/  IADD3 R21, P3, R14, 0x1f500, RZ ;  /* 0x0001f5000e157810 */ /* 0x010fc40007f7e0ff */
[----:B------:R-:W-:Y:S02]  /*0620*/  ISETP.GE.AND P1, PT, R15, RZ, PT ;  /* 0x000000ff0f00720c */ /* 0x000fe40003f26270 */
[----:B------:R-:W-:Y:S01]  /*0630*/  SEL R13, R23, R13, !P0 ;  /* 0x0000000d170d7207 */ /* 0x000fe20004000000 */
[----:B-----5:R-:W-:Y:S01]  /*0640*/  IMAD.X R17, RZ, RZ, R15, P3 ;  /* 0x000000ffff117224 */ /* 0x020fe200018e060f */
[----:B------:R-:W-:Y:S02]  /*0650*/  SEL R5, R21, R14, !P1 ;  /* 0x0000000e15057207 */ /* 0x000fe40004800000 */
[----:B------:R-:W-:Y:S02]  /*0660*/  ISETP.GT.U32.AND P0, PT, R12, 0x1f4ff, PT ;  /* 0x0001f4ff0c00780c */ /* 0x000fe40003f04070 */
[----:B------:R-:W-:Y:S02]  /*0670*/  SEL R14, R17, R15, !P1 ;  /* 0x0000000f110e7207 */ /* 0x000fe40004800000 */
[----:B------:R-:W-:Y:S01]  /*0680*/  ISETP.GT.U32.AND P1, PT, R5, 0x1f4ff, PT ;  /* 0x0001f4ff0500780c */ /* 0x000fe20003f24070 */
[----:B------:R-:W0:Y:S01]  /*0690*/  LDC.64 R16, c[0x0][0x220] ;  /* 0x00008800ff107b82 */ /* 0x000e220000000a00 */
[----:B------:R-:W-:Y:S01]  /*06a0*/  ISETP.GT.U32.AND.EX P0, PT, R13, RZ, PT, P0 ;  /* 0x000000ff0d00720c */ /* 0x000fe20003f04100 */
[----:B--2---:R-:W-:Y:S01]  /*06b0*/  FMUL R5, R4, R4 ;  /* 0x0000000404057220 */ /* 0x004fe20000400000 */
[----:B------:R-:W-:-:S02]  /*06c0*/  ISETP.GT.U32.AND.EX P1, PT, R14, RZ, PT, P1 ;  /* 0x000000ff0e00720c */ /* 0x000fc40003f24110 */
[C---:B------:R-:W-:Y:S01]  /*06d0*/  SHF.L.U32 R22, R10.reuse, 0xc, RZ ;  /* 0x0000000c0a167819 */ /* 0x040fe200000006ff */
[----:B------:R-:W-:Y:S01]  /*06e0*/  FMUL R8, R5, R4 ;  /* 0x0000000405087220 */ /* 0x000fe20000400000 */
[----:B------:R-:W-:Y:S01]  /*06f0*/  ISETP.LT.AND P0, PT, R7, UR6, P0 ;  /* 0x0000000607007c0c */ /* 0x000fe20008701270 */
[----:B------:R-:W1:Y:S01]  /*0700*/  LDC.64 R12, c[0x0][0x210] ;  /* 0x00008400ff0c7b82 */ /* 0x000e620000000a00 */
[----:B------:R-:W-:Y:S01]  /*0710*/  IADD3 R7, P4, R22, 0x1f500000, RZ ;  /* 0x1f50000016077810 */ /* 0x000fe20007f9e0ff */
[----:B------:R-:W-:Y:S01]  /*0720*/  FMUL R5, R9, -0.5 ;  /* 0xbf00000009057820 */ /* 0x000fe20000400000 */
[----:B------:R-:W-:Y:S02]  /*0730*/  ISETP.GE.AND P3, PT, R11, RZ, PT ;  /* 0x000000ff0b00720c */ /* 0x000fe40003f66270 */
[----:B------:R-:W-:Y:S01]  /*0740*/  SHF.L.U64.HI R19, R10, 0xc, R11 ;  /* 0x0000000c0a137819 */ /* 0x000fe2000001020b */
[----:B------:R-:W-:Y:S01]  /*0750*/  FMUL R9, R5, R8 ;  /* 0x0000000805097220 */ /* 0x000fe20000400000 */
[----:B------:R-:W-:Y:S01]  /*0760*/  SEL R7, R7, R22, !P3 ;  /* 0x0000001607077207 */ /* 0x000fe20005800000 */
[----:B------:R-:W2:Y:S01]  /*0770*/  LDC.64 R14, c[0x0][0x218] ;  /* 0x00008600ff0e7b82 */ /* 0x000ea20000000a00 */
[----:B------:R-:W-:Y:S01]  /*0780*/  ISETP.LT.AND P1, PT, R20, UR6, P1 ;  /* 0x0000000614007c0c */ /* 0x000fe20008f21270 */
[----:B------:R-:W-:Y:S01]  /*0790*/  FMUL R9, R9, 0.000244140625 ;  /* 0x3980000009097820 */ /* 0x000fe20000400000 */
[----:B------:R-:W-:Y:S01]  /*07a0*/  IADD3.X R18, RZ, R19, RZ, P4, !PT ;  /* 0x00000013ff127210 */ /* 0x000fe200027fe4ff */
[----:B------:R-:W-:Y:S01]  /*07b0*/  ULDC.64 UR6, c[0x0][0x250] ;  /* 0x0000940000067ab9 */ /* 0x000fe20000000a00 */
[----:B------:R-:W-:Y:S01]  /*07c0*/  LOP3.LUT R6, R7, R6, RZ, 0xfc, !PT ;  /* 0x0000000607067212 */ /* 0x000fe200078efcff */
[----:B------:R-:W-:Y:S01]  /*07d0*/  IMAD.MOV.U32 R7, RZ, RZ, RZ ;  /* 0x000000ffff077224 */ /* 0x000fe200078e00ff */
[----:B------:R-:W-:-:S02]  /*07e0*/  PLOP3.LUT P0, PT, P0, P1, PT, 0xa8, 0x0 ;  /* 0x000000000000781c */ /* 0x000fc40000703570 */
[----:B------:R-:W-:Y:S02]  /*07f0*/  SEL R5, R18, R19, !P3 ;  /* 0x0000001312057207 */ /* 0x000fe40005800000 */
[----:B0-----:R-:W-:-:S09]  /*0800*/  MOV R8, RZ ;  /* 0x000000ff00087202 */ /* 0x001fd20000000f00 */
.L_x_4:
[----:B0-----:R-:W-:Y:S05]  /*0810*/  @P0 BRA `(.L_x_1) ;  /* 0x0000000400140947 */ /* 0x001fea0003800000 */
[----:B------:R-:W-:Y:S02]  /*0820*/  LOP3.LUT R29, R2, R7, RZ, 0xfc, !PT ;  /* 0x00000007021d7212 */ /* 0x000fe400078efcff */
[----:B------:R-:W-:-:S03]  /*0830*/  CS2R R22, SRZ ;  /* 0x0000000000167805 */ /* 0x000fc6000001ff00 */
[----:B-1----:R-:W-:-:S04]  /*0840*/  IMAD.WIDE R18, R29, 0x2, R12 ;  /* 0x000000021d127825 */ /* 0x002fc800078e020c */
[C---:B--2---:R-:W-:Y:S01]  /*0850*/  IMAD.WIDE R20, R29.reuse, 0x2, R14 ;  /* 0x000000021d147825 */ /* 0x044fe200078e020e */
[----:B------:R0:W2:Y:S04]  /*0860*/  @!P2 LDG.E.EF R22, desc[UR4][R18.64] ;  /* 0x000000041216a981 */ /* 0x0000a8000c0e1900 */
[----:B------:R1:W3:Y:S01]  /*0870*/  @!P2 LDG.E.EF R23, desc[UR4][R20.64] ;  /* 0x000000041417a981 */ /* 0x0002e2000c0e1900 */
[----:B------:R-:W-:Y:S01]  /*0880*/  MOV R24, RZ ;  /* 0x000000ff00187202 */ /* 0x000fe20000000f00 */
[----:B0-----:R-:W0:Y:S01]  /*0890*/  LDC.64 R18, c[0x0][0x240] ;  /* 0x00009000ff127b82 */ /* 0x001e220000000a00 */
[----:B-1----:R-:W-:-:S05]  /*08a0*/  IMAD.WIDE R20, R29, 0x2, R16 ;  /* 0x000000021d147825 */ /* 0x002fca00078e0210 */
[----:B------:R1:W4:Y:S02]  /*08b0*/  @!P2 LDG.E.EF R24, desc[UR4][R20.64] ;  /* 0x000000041418a981 */ /* 0x000324000c0e1900 */
[----:B-1----:R-:W-:Y:S01]  /*08c0*/  IMAD.MOV.U32 R20, RZ, RZ, R0 ;  /* 0x000000ffff147224 */ /* 0x002fe200078e0000 */
[----:B------:R-:W-:-:S05]  /*08d0*/  MOV R21, R3 ;  /* 0x0000000300157202 */ /* 0x000fca0000000f00 */
[----:B------:R1:W5:Y:S01]  /*08e0*/  LDG.E.EL R25, desc[UR4][R20.64] ;  /* 0x0000000414197981 */ /* 0x000362000c2e1900 */
[----:B------:R-:W-:Y:S02]  /*08f0*/  IMAD.MOV.U32 R28, RZ, RZ, RZ ;  /* 0x000000ffff1c7224 */ /* 0x000fe400078e00ff */
[C---:B0-----:R-:W-:Y:S01]  /*0900*/  IMAD.WIDE R18, R29.reuse, 0x2, R18 ;  /* 0x000000021d127825 */ /* 0x041fe200078e0212 */
[----:B-1----:R-:W0:Y:S03]  /*0910*/  LDC.64 R20, c[0x0][0x230] ;  /* 0x00008c00ff147b82 */ /* 0x002e260000000a00 */
[----:B0-----:R-:W-:-:S05]  /*0920*/  IMAD.WIDE R20, R29, 0x2, R20 ;  /* 0x000000021d147825 */ /* 0x001fca00078e0214 */
[----:B------:R-:W5:Y:S01]  /*0930*/  @!P2 LDG.E.EF R28, desc[UR4][R20.64] ;  /* 0x00000004141ca981 */ /* 0x000f62000c0e1900 */
[----:B--2---:R-:W-:Y:S02]  /*0940*/  HADD2.F32 R26, -RZ, R22.H1_H1 ;  /* 0x30000016ff1a7230 */ /* 0x004fe40000004100 */
[----:B---3--:R-:W-:-:S05]  /*0950*/  HADD2.F32 R27, -RZ, R23.H1_H1 ;  /* 0x30000017ff1b7230 */ /* 0x008fca0000004100 */
[----:B------:R-:W-:Y:S01]  /*0960*/  FADD R26, R26, R27 ;  /* 0x0000001b1a1a7221 */ /* 0x000fe20000000000 */
[----:B------:R-:W-:-:S10]  /*0970*/  HFMA2.MMA R27, -RZ, RZ, 0, 0 ;  /* 0x00000000ff1b7435 */ /* 0x000fd400000001ff */
[----:B------:R0:W2:Y:S01]  /*0980*/  @!P2 LDG.E.EF R27, desc[UR4][R18.64] ;  /* 0x00000004121ba981 */ /* 0x0000a2000c0e1900 */
[----:B------:R-:W-:Y:S02]  /*0990*/  HADD2.F32 R22, -RZ, R22.H0_H0 ;  /* 0x20000016ff167230 */ /* 0x000fe40000004100 */
[----:B------:R-:W-:-:S05]  /*09a0*/  HADD2.F32 R23, -RZ, R23.H0_H0 ;  /* 0x20000017ff177230 */ /* 0x000fca0000004100 */
[----:B------:R-:W-:Y:S01]  /*09b0*/  FADD R29, R22, R23 ;  /* 0x00000017161d7221 */ /* 0x000fe20000000000 */
[----:B----4-:R-:W-:Y:S02]  /*09c0*/  HADD2.F32 R23, -RZ, R24.H1_H1 ;  /* 0x30000018ff177230 */ /* 0x010fe40000004100 */
[----:B------:R-:W-:Y:S02]  /*09d0*/  HADD2.F32 R24, -RZ, R24.H0_H0 ;  /* 0x20000018ff187230 */ /* 0x000fe40000004100 */
[----:B-----5:R-:W-:Y:S02]  /*09e0*/  HADD2.F32 R22, -RZ, R25.H1_H1 ;  /* 0x30000019ff167230 */ /* 0x020fe40000004100 */
[----:B------:R-:W-:Y:S01]  /*09f0*/  FADD R23, R26, R23 ;  /* 0x000000171a177221 */ /* 0x000fe20000000000 */
[----:B------:R-:W-:Y:S02]  /*0a00*/  HADD2.F32 R25, -RZ, R25.H0_H0 ;  /* 0x20000019ff197230 */ /* 0x000fe40000004100 */
[----:B0-----:R-:W-:Y:S01]  /*0a10*/  FADD R18, R29, R24 ;  /* 0x000000181d127221 */ /* 0x001fe20000000000 */
[----:B------:R-:W-:-:S03]  /*0a20*/  FMUL R23, R23, R22 ;  /* 0x0000001617177220 */ /* 0x000fc60000400000 */
[----:B------:R-:W-:Y:S01]  /*0a30*/  FMUL R25, R18, R25 ;  /* 0x0000001912197220 */ /* 0x000fe20000400000 */
[----:B------:R-:W-:Y:S05]  /*0a40*/  WARPSYNC.ALL ;  /* 0x0000000000007948 */ /* 0x000fea0003800000 */
[----:B------:R-:W-:Y:S01]  /*0a50*/  BAR.SYNC.DEFER_BLOCKING 0x0 ;  /* 0x0000000000007b1d */ /* 0x000fe20000010000 */
[----:B------:R-:W-:-:S04]  /*0a60*/  ISETP.NE.U32.AND P1, PT, R10, -0x1, PT ;  /* 0xffffffff0a00780c */ /* 0x000fc80003f25070 */
[----:B------:R-:W-:Y:S01]  /*0a70*/  ISETP.NE.AND.EX P1, PT, R11, -0x1, PT, P1 ;  /* 0xffffffff0b00780c */ /* 0x000fe20003f25310 */
[----:B------:R-:W-:Y:S02]  /*0a80*/  HADD2.F32 R19, -RZ, R28.H1_H1 ;  /* 0x3000001cff137230 */ /* 0x000fe40000004100 */
[----:B------:R-:W-:-:S03]  /*0a90*/  HADD2.F32 R28, -RZ, R28.H0_H0 ;  /* 0x2000001cff1c7230 */ /* 0x000fc60000004100 */
[----:B------:R-:W-:Y:S02]  /*0aa0*/  FADD R20, R19, R19 ;  /* 0x0000001313147221 */ /* 0x000fe40000000000 */
[----:B------:R-:W-:Y:S02]  /*0ab0*/  FADD R28, R28, R28 ;  /* 0x0000001c1c1c7221 */ /* 0x000fe40000000000 */
[C---:B------:R-:W-:Y:S02]  /*0ac0*/  FMUL R20, R9.reuse, R20 ;  /* 0x0000001409147220 */ /* 0x040fe40000400000 */
[----:B------:R-:W-:Y:S02]  /*0ad0*/  FMUL R28, R9, R28 ;  /* 0x0000001c091c7220 */ /* 0x000fe40000400000 */
[-C--:B------:R-:W-:Y:S02]  /*0ae0*/  FFMA R20, R23, R4.reuse, R20 ;  /* 0x0000000417147223 */ /* 0x080fe40000000014 */
[----:B------:R-:W-:Y:S01]  /*0af0*/  FFMA R25, R25, R4, R28 ;  /* 0x0000000419197223 */ /* 0x000fe2000000001c */
[----:B--2---:R-:W-:-:S02]  /*0b00*/  HADD2.F32 R19, -RZ, R27.H1_H1 ;  /* 0x3000001bff137230 */ /* 0x004fc40000004100 */
[----:B------:R-:W-:-:S03]  /*0b10*/  HADD2.F32 R18, -RZ, R27.H0_H0 ;  /* 0x2000001bff127230 */ /* 0x000fc60000004100 */
[----:B------:R-:W-:Y:S02]  /*0b20*/  FADD R19, R20, R19 ;  /* 0x0000001314137221 */ /* 0x000fe40000000000 */
[----:B------:R-:W-:-:S03]  /*0b30*/  FADD R18, R25, R18 ;  /* 0x0000001219127221 */ /* 0x000fc60000000000 */
[----:B------:R-:W-:Y:S02]  /*0b40*/  FSEL R19, R19, RZ, P1 ;  /* 0x000000ff13137208 */ /* 0x000fe40000800000 */
[----:B------:R-:W-:Y:S01]  /*0b50*/  FSEL R18, R18, RZ, P1 ;  /* 0x000000ff12127208 */ /* 0x000fe20000800000 */
[----:B------:R-:W-:Y:S06]  /*0b60*/  @P2 BRA.U `(.L_x_2) ;  /* 0x0000000100202947 */ /* 0x000fec0003800000 */
[----:B------:R-:W-:Y:S01]  /*0b70*/  LOP3.LUT R21, R7, R6, RZ, 0xfc, !PT ;  /* 0x0000000607157212 */ /* 0x000fe200078efcff */
[----:B------:R-:W-:Y:S01]  /*0b80*/  BSSY B0, `(.L_x_2) ;  /* 0x0000006000007945 */ /* 0x000fe20003800000 */
[----:B------:R-:W-:Y:S02]  /*0b90*/  LOP3.LUT R22, R8, R5, RZ, 0xfc, !PT ;  /* 0x0000000508167212 */ /* 0x000fe400078efcff */
[----:B------:R-:W-:-:S04]  /*0ba0*/  LEA R20, P1, R21, UR6, 0x2 ;  /* 0x0000000615147c11 */ /* 0x000fc8000f8210ff */
[----:B------:R-:W-:Y:S01]  /*0bb0*/  LEA.HI.X R21, R21, UR7, R22, 0x2, P1 ;  /* 0x0000000715157c11 */ /* 0x000fe200088f1416 */
[----:B------:R-:W-:Y:S08]  /*0bc0*/  @P2 BRA `(.L_x_3) ;  /* 0x0000000000042947 */ /* 0x000ff00003800000 */
[----:B------:R0:W-:Y:S02]  /*0bd0*/  REDG.E.ADD.F32x2.FTZ.RN.STRONG.GPU desc[UR4][R20.64], R18 ;  /* 0x00000012140079a6 */ /* 0x0001e4000c10f584 */
.L_x_3:
[----:B------:R-:W-:Y:S05]  /*0be0*/  BSYNC B0 ;  /* 0x0000000000007941 */ /* 0x000fea0003800000 */
.L_x_2:
[----:B------:R-:W-:Y:S02]  /*0bf0*/  IADD3 R7, P1, R7, 0x8, RZ ;  /* 0x0000000807077810 */ /* 0x000fe40007f3e0ff */
[----:B------:R-:W-:Y:S02]  /*0c00*/  IADD3 R0, P3, R0, 0x10, RZ ;  /* 0x0000001000007810 */ /* 0x000fe40007f7e0ff */
[----:B------:R-:W-:Y:S02]  /*0c10*/  IADD3.X R8, RZ, R8, RZ, P1, !PT ;  /* 0x00000008ff087210 */ /* 0x000fe40000ffe4ff */
[----:B------:R-:W-:Y:S02]  /*0c20*/  ISETP.GE.U32.AND P1, PT, R7, 0x1000, PT ;  /* 0x000010000700780c */ /* 0x000fe40003f26070 */
[----:B------:R-:W-:Y:S02]  /*0c30*/  IADD3.X R3, RZ, R3, RZ, P3, !PT ;  /* 0x00000003ff037210 */ /* 0x000fe40001ffe4ff */
[----:B------:R-:W-:-:S13]  /*0c40*/  ISETP.GE.U32.AND.EX P1, PT, R8, RZ, PT, P1 ;  /* 0x000000ff0800720c */ /* 0x000fda0003f26110 */
[----:B------:R-:W-:Y:S05]  /*0c50*/  @!P1 BRA `(.L_x_4) ;  /* 0xfffffff800ec9947 */ /* 0x000fea000383ffff */
[----:B------:R-:W-:Y:S05]  /*0c60*/  EXIT ;  /* 0x000000000000794d */ /* 0x000fea0003800000 */
.L_x_1:
[----:B------:R-:W-:Y:S01]  /*0c70*/  MOV R0, 0x0 ;  /* 0x0000000000007802 */ /* 0x000fe20000000f00 */
[----:B------:R-:W-:Y:S01]  /*0c80*/  ULDC.64 UR8, c[0x4][0x18] ;  /* 0x0100060000087ab9 */ /* 0x000fe20000000a00 */
[----:B------:R-:W-:Y:S01]  /*0c90*/  ULDC.64 UR10, c[0x4][0x8] ;  /* 0x01000200000a7ab9 */ /* 0x000fe20000000a00 */
[----:B------:R-:W-:Y:S01]  /*0ca0*/  IMAD.U32 R4, RZ, RZ, UR8 ;  /* 0x00000008ff047e24 */ /* 0x000fe2000f8e00ff */
[----:B------:R0:W3:Y:S01]  /*0cb0*/  LDC.64 R2, c[0x4][R0] ;  /* 0x0100000000027b82 */ /* 0x0000e20000000a00 */
[----:B------:R-:W-:Y:S01]  /*0cc0*/  MOV R5, UR9 ;  /* 0x0000000900057c02 */ /* 0x000fe20008000f00 */
[----:B------:R-:W-:Y:S01]  /*0cd0*/  ULDC.64 UR8, c[0x4][0x10] ;  /* 0x0100040000087ab9 */ /* 0x000fe20000000a00 */
[----:B-1----:R-:W-:Y:S01]  /*0ce0*/  HFMA2.MMA R12, -RZ, RZ, 0, 5.9604644775390625e-08 ;  /* 0x00000001ff0c7435 */ /* 0x002fe200000001ff */
[----:B------:R-:W-:Y:S01]  /*0cf0*/  MOV R6, UR8 ;  /* 0x0000000800067c02 */ /* 0x000fe20008000f00 */
[----:B------:R-:W-:Y:S01]  /*0d00*/  IMAD.U32 R7, RZ, RZ, UR9 ;  /* 0x00000009ff077e24 */ /* 0x000fe2000f8e00ff */
[----:B------:R-:W-:Y:S01]  /*0d10*/  MOV R10, UR10 ;  /* 0x0000000a000a7c02 */ /* 0x000fe20008000f00 */
[----:B------:R-:W-:Y:S01]  /*0d20*/  IMAD.MOV.U32 R8, RZ, RZ, 0x5c ;  /* 0x0000005cff087424 */ /* 0x000fe200078e00ff */
[----:B0-----:R-:W-:-:S07]  /*0d30*/  MOV R11, UR11 ;  /* 0x0000000b000b7c02 */ /* 0x001fce0008000f00 */
[----:B------:R-:W-:Y:S02]  /*0d40*/  LEPC R20, `(.L_x_5) ;  /* 0x000000002014794e */ /* 0x000fe40000000000 */
[----:B------:R-:W-:-:S07]  /*0d50*/  MOV R13, RZ ;  /* 0x000000ff000d7202 */ /* 0x000fce0000000f00 */
[----:B--23--:R-:W-:Y:S05]  /*0d60*/  CALL.ABS.NOINC R2 ;  /* 0x0000000002007343 */ /* 0x00cfea0003c00000 */
.L_x_5:
[----:B------:R-:W-:Y:S05]  /*0d70*/  BRA `(.L_x_5) ;  /* 0xfffffffc00fc7947 */ /* 0x000fea000383ffff */
.L_x_6:
[----:B------:R-:W-:-:S00]  /*0d80*/  BRA `(.L_x_6) ;  /* 0xfffffffc00fc7947 */ /* 0x000fc0000383ffff */
[----:B------:R-:W-:-:S00]  /*0d90*/  NOP ;  /* 0x0000000000007918 */ /* 0x000fc00000000000 */
        /* <DEDUP_REMOVED lines=14> */
.L_x_7:


//--------------------- .nv.global.init           --------------------------
	.section	.nv.global.init,"aw",@progbits
.nv.global.init:
	.type		assertFunc_0,@object
	.size		assertFunc_0,(assertMessage_0 - assertFunc_0)
assertFunc_0:
        /*0000*/ 	.byte	0x75, 0x6e, 0x6b, 0x6e, 0x6f, 0x77, 0x6e, 0x00
	.type		assertMessage_0,@object
	.size		assertMessage_0,(assertFile_0 - assertMessage_0)
assertMessage_0:
        /*0008*/ 	.byte	0x69, 0x6e, 0x64, 0x65, 0x78, 0x20, 0x6f, 0x75, 0x74, 0x20, 0x6f, 0x66, 0x20, 0x62, 0x6f, 0x75
        /*0018*/ 	.byte	0x6e, 0x64, 0x73, 0x3a, 0x20, 0x30, 0x20, 0x3c, 0x3d, 0x20, 0x74, 0x6d, 0x70, 0x34, 0x39, 0x20
        /*0028*/ 	.byte	0x3c, 0x20, 0x31, 0x32, 0x38, 0x32, 0x35, 0x36, 0x00
	.type		assertFile_0,@object
	.size		assertFile_0,(.L_1 - assertFile_0)
assertFile_0:
        /*0031*/ 	.byte	0x2e, 0x2f, 0x6c, 0x6f, 0x63, 0x61, 0x6c, 0x5f, 0x63, 0x61, 0x63, 0x68, 0x65, 0x2f, 0x6d, 0x33
        /*0041*/ 	.byte	0x2f, 0x63, 0x6d, 0x33, 0x78, 0x6d, 0x6f, 0x67, 0x66, 0x69, 0x70, 0x32, 0x6a, 0x6c, 0x69, 0x73
        /*0051*/ 	.byte	0x36, 0x6e, 0x64, 0x67, 0x7a, 0x34, 0x32, 0x68, 0x61, 0x79, 0x32, 0x61, 0x78, 0x76, 0x73, 0x6b
        /*0061*/ 	.byte	0x70, 0x61, 0x36, 0x34, 0x65, 0x6f, 0x78, 0x61, 0x64, 0x62, 0x74, 0x66, 0x67, 0x79, 0x6b, 0x35
        /*0071*/ 	.byte	0x67, 0x76, 0x74, 0x32, 0x63, 0x2e, 0x70, 0x79, 0x00
.L_1:


//--------------------- .nv.constant0.triton_red_fused__to_copy_add_div_embedding_dense_backward_mul_pow_sum_13 --------------------------
	.section	.nv.constant0.triton_red_fused__to_copy_add_div_embedding_dense_backward_mul_pow_sum_13,"a",@progbits
	.sectionflags	@""
	.align	4
.nv.constant0.triton_red_fused__to_copy_add_div_embedding_dense_backward_mul_pow_sum_13:
	.zero		616


//--------------------- SYMBOLS --------------------------

	.type		__assertfail,@function
